//
// Generated by NVIDIA NVVM Compiler
//
// Compiler Build ID: CL-36424714
// Cuda compilation tools, release 13.0, V13.0.88
// Based on NVVM 20.0.0
//

.version 9.0
.target sm_100
.address_size 64

// _ZZ20kernCacheSegmentTestPiiS_iiE3hit has been demoted

.entry _Z20kernCacheSegmentTestPiiS_ii(
	.param .u64 .ptr .align 1 _Z20kernCacheSegmentTestPiiS_ii_param_0,
	.param .u32 _Z20kernCacheSegmentTestPiiS_ii_param_1,
	.param .u64 .ptr .align 1 _Z20kernCacheSegmentTestPiiS_ii_param_2,
	.param .u32 _Z20kernCacheSegmentTestPiiS_ii_param_3,
	.param .u32 _Z20kernCacheSegmentTestPiiS_ii_param_4
)
{
	.reg .pred 	%p<4>;
	.reg .b32 	%r<38>;
	.reg .b64 	%rd<13>;
	// demoted variable
	.shared .align 4 .u32 _ZZ20kernCacheSegmentTestPiiS_iiE3hit;
	ld.param.u64 	%rd3, [_Z20kernCacheSegmentTestPiiS_ii_param_0];
	ld.param.u32 	%r6, [_Z20kernCacheSegmentTestPiiS_ii_param_1];
	ld.param.u64 	%rd4, [_Z20kernCacheSegmentTestPiiS_ii_param_2];
	ld.param.u32 	%r7, [_Z20kernCacheSegmentTestPiiS_ii_param_3];
	ld.param.u32 	%r8, [_Z20kernCacheSegmentTestPiiS_ii_param_4];
	mov.u32 	%r9, %ctaid.y;
	mov.u32 	%r10, %ntid.y;
	mov.u32 	%r11, %tid.y;
	mad.lo.s32 	%r12, %r9, %r10, %r11;
	mov.u32 	%r13, %ctaid.x;
	mov.u32 	%r14, %ntid.x;
	mov.u32 	%r15, %tid.x;
	mad.lo.s32 	%r16, %r13, %r14, %r15;
	mad.lo.s32 	%r1, %r12, %r10, %r16;
	atom.shared.exch.b32 	%r17, [_ZZ20kernCacheSegmentTestPiiS_iiE3hit], 0;
	bar.sync 	0;
	ld.shared.u32 	%r18, [_ZZ20kernCacheSegmentTestPiiS_iiE3hit];
	setp.ge.u32 	%p1, %r18, %r8;
	@%p1 bra 	$L__BB0_6;
	cvta.to.global.u64 	%rd1, %rd3;
	cvta.to.global.u64 	%rd2, %rd4;
	and.b32  	%r2, %r1, 1;
	mov.u32 	%r37, %r1;
$L__BB0_2:
	setp.ne.s32 	%p2, %r2, 0;
	shl.b32 	%r19, %r37, 13;
	xor.b32  	%r20, %r19, %r37;
	shr.u32 	%r21, %r20, 17;
	xor.b32  	%r22, %r21, %r20;
	shl.b32 	%r23, %r22, 5;
	xor.b32  	%r37, %r23, %r22;
	sub.s32 	%r24, %r1, %r37;
	abs.s32 	%r5, %r24;
	@%p2 bra 	$L__BB0_4;
	rem.u32 	%r30, %r37, %r6;
	mul.wide.u32 	%rd9, %r30, 4;
	add.s64 	%rd10, %rd1, %rd9;
	ld.global.u32 	%r31, [%rd10];
	rem.s32 	%r32, %r5, %r6;
	mul.wide.u32 	%rd11, %r32, 4;
	add.s64 	%rd12, %rd1, %rd11;
	ld.global.u32 	%r33, [%rd12];
	add.s32 	%r34, %r33, %r31;
	st.global.u32 	[%rd10], %r34;
	bra.uni 	$L__BB0_5;
$L__BB0_4:
	rem.u32 	%r25, %r37, %r7;
	mul.wide.u32 	%rd5, %r25, 4;
	add.s64 	%rd6, %rd2, %rd5;
	ld.global.u32 	%r26, [%rd6];
	rem.s32 	%r27, %r5, %r7;
	mul.wide.u32 	%rd7, %r27, 4;
	add.s64 	%rd8, %rd2, %rd7;
	ld.global.u32 	%r28, [%rd8];
	add.s32 	%r29, %r28, %r26;
	st.global.u32 	[%rd6], %r29;
$L__BB0_5:
	atom.shared.add.u32 	%r35, [_ZZ20kernCacheSegmentTestPiiS_iiE3hit], 1;
	ld.shared.u32 	%r36, [_ZZ20kernCacheSegmentTestPiiS_iiE3hit];
	setp.lt.u32 	%p3, %r36, %r8;
	@%p3 bra 	$L__BB0_2;
$L__BB0_6:
	ret;

}


// ===== COMPILED SASS (sm_100) =====

	.target	sm_100

	.elftype	@"ET_EXEC"


//--------------------- .note.nv.tkinfo           --------------------------
	.section	.note.nv.tkinfo,"",@"SHT_NOTE"
	.sectionflags	@"SHF_NOTE_NV_TKINFO"
	.tkinfo
        /*0018*/ 	.word	0x00000002
        /*0030*/ 	.string	""
        /*0030*/ 	.string	"ptxas"
        /*0030*/ 	.string	"Cuda compilation tools, release 13.0, V13.0.88"
        /*0030*/ 	.string	"Build cuda_13.0.r13.0/compiler.36424714_0"
        /*0030*/ 	.string	"-arch sm_100 -m 64 "



//--------------------- .note.nv.cuinfo           --------------------------
	.section	.note.nv.cuinfo,"",@"SHT_NOTE"
	.sectionflags	@"SHF_NOTE_NV_CUINFO"
        /*0018*/ 	.short	0x0002
        /*001a*/ 	.short	0x0064
        /*001c*/ 	.short	0x0082
	.zero		2


//--------------------- .nv.info                  --------------------------
	.section	.nv.info,"",@"SHT_CUDA_INFO"
	.align	4


	//----- nvinfo : EIATTR_REGCOUNT
	.align		4
        /*0000*/ 	.byte	0x04, 0x2f
        /*0002*/ 	.short	(.L_1 - .L_0)
	.align		4
.L_0:
        /*0004*/ 	.word	index@(_Z20kernCacheSegmentTestPiiS_ii)
        /*0008*/ 	.word	0x00000018


	//----- nvinfo : EIATTR_FRAME_SIZE
	.align		4
.L_1:
        /*000c*/ 	.byte	0x04, 0x11
        /*000e*/ 	.short	(.L_3 - .L_2)
	.align		4
.L_2:
        /*0010*/ 	.word	index@(_Z20kernCacheSegmentTestPiiS_ii)
        /*0014*/ 	.word	0x00000000


	//----- nvinfo : EIATTR_MIN_STACK_SIZE
	.align		4
.L_3:
        /*0018*/ 	.byte	0x04, 0x12
        /*001a*/ 	.short	(.L_5 - .L_4)
	.align		4
.L_4:
        /*001c*/ 	.word	index@(_Z20kernCacheSegmentTestPiiS_ii)
        /*0020*/ 	.word	0x00000000
.L_5:


//--------------------- .nv.compat                --------------------------
	.section	.nv.compat,"",@"SHT_CUDA_COMPAT_INFO"
	.align	4
        /*0000*/ 	.byte	0x02, 0x09, 0x00, 0x00, 0x02, 0x02, 0x01, 0x00, 0x02, 0x05, 0x05, 0x00, 0x03, 0x07, 0x01, 0x01
        /*0010*/ 	.byte	0x02, 0x03, 0x00, 0x00, 0x02, 0x06, 0x01, 0x00, 0x04, 0x0b, 0x08, 0x00, 0x09, 0x00, 0x00, 0x00
        /*0020*/ 	.byte	0x00, 0x00, 0x00, 0x00


//--------------------- .nv.info._Z20kernCacheSegmentTestPiiS_ii --------------------------
	.section	.nv.info._Z20kernCacheSegmentTestPiiS_ii,"",@"SHT_CUDA_INFO"
	.sectionflags	@""
	.align	4


	//----- nvinfo : EIATTR_CUDA_API_VERSION
	.align		4
        /*0000*/ 	.byte	0x04, 0x37
        /*0002*/ 	.short	(.L_7 - .L_6)
.L_6:
        /*0004*/ 	.word	0x00000082


	//----- nvinfo : EIATTR_KPARAM_INFO
	.align		4
.L_7:
        /*0008*/ 	.byte	0x04, 0x17
        /*000a*/ 	.short	(.L_9 - .L_8)
.L_8:
        /*000c*/ 	.word	0x00000000
        /*0010*/ 	.short	0x0004
        /*0012*/ 	.short	0x001c
        /*0014*/ 	.byte	0x00, 0xf0, 0x11, 0x00


	//----- nvinfo : EIATTR_KPARAM_INFO
	.align		4
.L_9:
        /*0018*/ 	.byte	0x04, 0x17
        /*001a*/ 	.short	(.L_11 - .L_10)
.L_10:
        /*001c*/ 	.word	0x00000000
        /*0020*/ 	.short	0x0003
        /*0022*/ 	.short	0x0018
        /*0024*/ 	.byte	0x00, 0xf0, 0x11, 0x00


	//----- nvinfo : EIATTR_KPARAM_INFO
	.align		4
.L_11:
        /*0028*/ 	.byte	0x04, 0x17
        /*002a*/ 	.short	(.L_13 - .L_12)
.L_12:
        /*002c*/ 	.word	0x00000000
        /*0030*/ 	.short	0x0002
        /*0032*/ 	.short	0x0010
        /*0034*/ 	.byte	0x00, 0xf5, 0x21, 0x00


	//----- nvinfo : EIATTR_KPARAM_INFO
	.align		4
.L_13:
        /*0038*/ 	.byte	0x04, 0x17
        /*003a*/ 	.short	(.L_15 - .L_14)
.L_14:
        /*003c*/ 	.word	0x00000000
        /*0040*/ 	.short	0x0001
        /*0042*/ 	.short	0x0008
        /*0044*/ 	.byte	0x00, 0xf0, 0x11, 0x00


	//----- nvinfo : EIATTR_KPARAM_INFO
	.align		4
.L_15:
        /*0048*/ 	.byte	0x04, 0x17
        /*004a*/ 	.short	(.L_17 - .L_16)
.L_16:
        /*004c*/ 	.word	0x00000000
        /*0050*/ 	.short	0x0000
        /*0052*/ 	.short	0x0000
        /*0054*/ 	.byte	0x00, 0xf5, 0x21, 0x00


	//----- nvinfo : EIATTR_SPARSE_MMA_MASK
	.align		4
.L_17:
        /*0058*/ 	.byte	0x03, 0x50
        /*005a*/ 	.short	0x0000


	//----- nvinfo : EIATTR_MAXREG_COUNT
	.align		4
        /*005c*/ 	.byte	0x03, 0x1b
        /*005e*/ 	.short	0x00ff


	//----- nvinfo : EIATTR_NUM_BARRIERS
	.align		4
        /*0060*/ 	.byte	0x02, 0x4c
        /*0062*/ 	.byte	0x01
	.zero		1


	//----- nvinfo : EIATTR_MERCURY_ISA_VERSION
	.align		4
        /*0064*/ 	.byte	0x03, 0x5f
        /*0066*/ 	.short	0x0101


	//----- nvinfo : EIATTR_VRC_CTA_INIT_COUNT
	.align		4
        /*0068*/ 	.byte	0x02, 0x4a
	.zero		1
	.zero		1


	//----- nvinfo : EIATTR_EXIT_INSTR_OFFSETS
	.align		4
        /*006c*/ 	.byte	0x04, 0x1c
        /*006e*/ 	.short	(.L_19 - .L_18)


	//   ....[0]....
.L_18:
        /*0070*/ 	.word	0x000000f0


	//   ....[1]....
        /*0074*/ 	.word	0x00000800


	//----- nvinfo : EIATTR_CRS_STACK_SIZE
	.align		4
.L_19:
        /*0078*/ 	.byte	0x04, 0x1e
        /*007a*/ 	.short	(.L_21 - .L_20)
.L_20:
        /*007c*/ 	.word	0x00000000


	//----- nvinfo : EIATTR_CBANK_PARAM_SIZE
	.align		4
.L_21:
        /*0080*/ 	.byte	0x03, 0x19
        /*0082*/ 	.short	0x0020


	//----- nvinfo : EIATTR_PARAM_CBANK
	.align		4
        /*0084*/ 	.byte	0x04, 0x0a
        /*0086*/ 	.short	(.L_23 - .L_22)
	.align		4
.L_22:
        /*0088*/ 	.word	index@(.nv.constant0._Z20kernCacheSegmentTestPiiS_ii)
        /*008c*/ 	.short	0x0380
        /*008e*/ 	.short	0x0020


	//----- nvinfo : EIATTR_SW_WAR
	.align		4
.L_23:
        /*0090*/ 	.byte	0x04, 0x36
        /*0092*/ 	.short	(.L_25 - .L_24)
.L_24:
        /*0094*/ 	.word	0x00000008
.L_25:


//--------------------- .nv.callgraph             --------------------------
	.section	.nv.callgraph,"",@"SHT_CUDA_CALLGRAPH"
	.align	4
	.sectionentsize	8
	.align		4
        /*0000*/ 	.word	0x00000000
	.align		4
        /*0004*/ 	.word	0xffffffff
	.align		4
        /*0008*/ 	.word	0x00000000
	.align		4
        /*000c*/ 	.word	0xfffffffe
	.align		4
        /*0010*/ 	.word	0x00000000
	.align		4
        /*0014*/ 	.word	0xfffffffd
	.align		4
        /*0018*/ 	.word	0x00000000
	.align		4
        /*001c*/ 	.word	0xfffffffc


//--------------------- .text._Z20kernCacheSegmentTestPiiS_ii --------------------------
	.section	.text._Z20kernCacheSegmentTestPiiS_ii,"ax",@progbits
	.align	128
.text._Z20kernCacheSegmentTestPiiS_ii:
        .type           _Z20kernCacheSegmentTestPiiS_ii,@function
        .size           _Z20kernCacheSegmentTestPiiS_ii,(.L_x_5 - _Z20kernCacheSegmentTestPiiS_ii)
        .other          _Z20kernCacheSegmentTestPiiS_ii,@"STO_CUDA_ENTRY STV_DEFAULT"
_Z20kernCacheSegmentTestPiiS_ii:
[----:B------:R-:W-:Y:S08]  /*0000*/  LDC R1, c[0x0][0x37c] ;  /* 0x0000df00ff017b82 */ /* 0x000ff00000000800 */
[----:B------:R-:W0:Y:S01]  /*0010*/  S2UR UR5, SR_CgaCtaId ;  /* 0x00000000000579c3 */ /* 0x000e220000008800 */
[----:B------:R-:W-:Y:S01]  /*0020*/  UMOV UR4, 0x400 ;  /* 0x0000040000047882 */ /* 0x000fe20000000000 */
[----:B------:R-:W1:Y:S01]  /*0030*/  S2R R7, SR_TID.X ;  /* 0x0000000000077919 */ /* 0x000e620000002100 */
[----:B------:R-:W2:Y:S05]  /*0040*/  S2R R10, SR_TID.Y ;  /* 0x00000000000a7919 */ /* 0x000eaa0000002200 */
[----:B------:R-:W3:Y:S08]  /*0050*/  LDC R9, c[0x0][0x364] ;  /* 0x0000d900ff097b82 */ /* 0x000ef00000000800 */
[----:B------:R-:W4:Y:S01]  /*0060*/  LDC R8, c[0x0][0x360] ;  /* 0x0000d800ff087b82 */ /* 0x000f220000000800 */
[----:B0-----:R-:W-:-:S07]  /*0070*/  ULEA UR4, UR5, UR4, 0x18 ;  /* 0x0000000405047291 */ /* 0x001fce000f8ec0ff */
[----:B------:R-:W0:Y:S01]  /*0080*/  S2UR UR6, SR_CTAID.X ;  /* 0x00000000000679c3 */ /* 0x000e220000002500 */
[----:B------:R-:W5:Y:S01]  /*0090*/  LDCU UR5, c[0x0][0x39c] ;  /* 0x00007380ff0577ac */ /* 0x000f620008000800 */
[----:B------:R-:W-:Y:S06]  /*00a0*/  ATOMS.EXCH RZ, [UR4], RZ ;  /* 0x000000ffffff798c */ /* 0x000fec000c000004 */
[----:B------:R-:W-:Y:S06]  /*00b0*/  BAR.SYNC.DEFER_BLOCKING 0x0 ;  /* 0x0000000000007b1d */ /* 0x000fec0000010000 */
[----:B------:R-:W5:Y:S02]  /*00c0*/  LDS R0, [UR4] ;  /* 0x00000004ff007984 */ /* 0x000f640008000800 */
[----:B-----5:R-:W-:Y:S01]  /*00d0*/  ISETP.GE.U32.AND P0, PT, R0, UR5, PT ;  /* 0x0000000500007c0c */ /* 0x020fe2000bf06070 */
[----:B------:R-:W0:-:S12]  /*00e0*/  S2UR UR5, SR_CTAID.Y ;  /* 0x00000000000579c3 */ /* 0x000e180000002600 */
[----:B01234-:R-:W-:Y:S05]  /*00f0*/  @P0 EXIT ;  /* 0x000000000000094d */ /* 0x01ffea0003800000 */
[----:B------:R-:W0:Y:S01]  /*0100*/  LDC R0, c[0x0][0x388] ;  /* 0x0000e200ff007b82 */ /* 0x000e220000000800 */
[----:B------:R-:W-:Y:S01]  /*0110*/  IMAD R8, R8, UR6, R7 ;  /* 0x0000000608087c24 */ /* 0x000fe2000f8e0207 */
[----:B------:R-:W1:Y:S01]  /*0120*/  LDCU.64 UR8, c[0x0][0x358] ;  /* 0x00006b00ff0877ac */ /* 0x000e620008000a00 */
[----:B------:R-:W-:Y:S01]  /*0130*/  IMAD R7, R9, UR5, R10 ;  /* 0x0000000509077c24 */ /* 0x000fe2000f8e020a */
[----:B------:R-:W2:Y:S03]  /*0140*/  LDCU UR7, c[0x0][0x39c] ;  /* 0x00007380ff0777ac */ /* 0x000ea60008000800 */
[----:B------:R-:W-:Y:S01]  /*0150*/  IMAD R7, R7, R9, R8 ;  /* 0x0000000907077224 */ /* 0x000fe200078e0208 */
[----:B------:R-:W3:Y:S03]  /*0160*/  LDC R6, c[0x0][0x398] ;  /* 0x0000e600ff067b82 */ /* 0x000ee60000000800 */
[----:B------:R-:W-:-:S05]  /*0170*/  IMAD.MOV.U32 R9, RZ, RZ, R7 ;  /* 0x000000ffff097224 */ /* 0x000fca00078e0007 */
[----:B------:R-:W4:Y:S08]  /*0180*/  LDC.64 R2, c[0x0][0x380] ;  /* 0x0000e000ff027b82 */ /* 0x000f300000000a00 */
[----:B-12---:R-:W0:Y:S02]  /*0190*/  LDC.64 R4, c[0x0][0x390] ;  /* 0x0000e400ff047b82 */ /* 0x006e240000000a00 */
.L_x_3:
[----:B------:R-:W-:Y:S01]  /*01a0*/  IMAD.SHL.U32 R8, R9, 0x2000, RZ ;  /* 0x0000200009087824 */ /* 0x000fe200078e00ff */
[----:B------:R-:W-:Y:S01]  /*01b0*/  LOP3.LUT P0, RZ, R7, 0x1, RZ, 0xc0, !PT ;  /* 0x0000000107ff7812 */ /* 0x000fe2000780c0ff */
[----:B------:R-:W-:Y:S03]  /*01c0*/  BSSY.RECONVERGENT B0, `(.L_x_0) ;  /* 0x000005f000007945 */ /* 0x000fe60003800200 */
[----:B------:R-:W-:-:S04]  /*01d0*/  LOP3.LUT R8, R8, R9, RZ, 0x3c, !PT ;  /* 0x0000000908087212 */ /* 0x000fc800078e3cff */
[----:B------:R-:W-:-:S04]  /*01e0*/  SHF.R.U32.HI R9, RZ, 0x11, R8 ;  /* 0x00000011ff097819 */ /* 0x000fc80000011608 */
[----:B------:R-:W-:-:S04]  /*01f0*/  LOP3.LUT R9, R9, R8, RZ, 0x3c, !PT ;  /* 0x0000000809097212 */ /* 0x000fc800078e3cff */
[----:B------:R-:W-:-:S04]  /*0200*/  SHF.L.U32 R8, R9, 0x5, RZ ;  /* 0x0000000509087819 */ /* 0x000fc800000006ff */
[----:B------:R-:W-:-:S05]  /*0210*/  LOP3.LUT R9, R8, R9, RZ, 0x3c, !PT ;  /* 0x0000000908097212 */ /* 0x000fca00078e3cff */
[----:B------:R-:W-:Y:S01]  /*0220*/  IMAD.IADD R8, R7, 0x1, -R9 ;  /* 0x0000000107087824 */ /* 0x000fe200078e0a09 */
[----:B01----:R-:W-:Y:S06]  /*0230*/  @P0 BRA `(.L_x_1) ;  /* 0x0000000000b00947 */ /* 0x003fec0003800000 */
[----:B0-----:R-:W-:Y:S01]  /*0240*/  IABS R12, R0 ;  /* 0x00000000000c7213 */ /* 0x001fe20000000000 */
[----:B------:R-:W0:Y:S01]  /*0250*/  I2F.U32.RP R13, R0 ;  /* 0x00000000000d7306 */ /* 0x000e220000209000 */
[----:B------:R-:W-:Y:S02]  /*0260*/  IABS R19, R8 ;  /* 0x0000000800137213 */ /* 0x000fe40000000000 */
[----:B------:R-:W-:-:S05]  /*0270*/  LOP3.LUT R8, RZ, R0, RZ, 0x33, !PT ;  /* 0x00000000ff087212 */ /* 0x000fca00078e33ff */
[----:B------:R-:W1:Y:S08]  /*0280*/  I2F.RP R16, R12 ;  /* 0x0000000c00107306 */ /* 0x000e700000209400 */
[----:B0-----:R-:W0:Y:S08]  /*0290*/  MUFU.RCP R13, R13 ;  /* 0x0000000d000d7308 */ /* 0x001e300000001000 */
[----:B-1----:R-:W1:Y:S01]  /*02a0*/  MUFU.RCP R16, R16 ;  /* 0x0000001000107308 */ /* 0x002e620000001000 */
[----:B0-----:R-:W-:-:S07]  /*02b0*/  IADD3 R14, PT, PT, R13, 0xffffffe, RZ ;  /* 0x0ffffffe0d0e7810 */ /* 0x001fce0007ffe0ff */
[----:B------:R0:W2:Y:S01]  /*02c0*/  F2I.FTZ.U32.TRUNC.NTZ R15, R14 ;  /* 0x0000000e000f7305 */ /* 0x0000a2000021f000 */
[----:B-1----:R-:W-:-:S07]  /*02d0*/  VIADD R10, R16, 0xffffffe ;  /* 0x0ffffffe100a7836 */ /* 0x002fce0000000000 */
[----:B------:R1:W5:Y:S01]  /*02e0*/  F2I.FTZ.U32.TRUNC.NTZ R11, R10 ;  /* 0x0000000a000b7305 */ /* 0x000362000021f000 */
[----:B0-----:R-:W-:Y:S02]  /*02f0*/  IMAD.MOV.U32 R14, RZ, RZ, RZ ;  /* 0x000000ffff0e7224 */ /* 0x001fe400078e00ff */
[----:B--2---:R-:W-:Y:S02]  /*0300*/  IMAD.MOV R21, RZ, RZ, -R15 ;  /* 0x000000ffff157224 */ /* 0x004fe400078e0a0f */
[----:B-1----:R-:W-:Y:S02]  /*0310*/  HFMA2 R10, -RZ, RZ, 0, 0 ;  /* 0x00000000ff0a7431 */ /* 0x002fe400000001ff */
[----:B------:R-:W-:Y:S02]  /*0320*/  IMAD R13, R21, R0, RZ ;  /* 0x00000000150d7224 */ /* 0x000fe400078e02ff */
[----:B-----5:R-:W-:Y:S02]  /*0330*/  IMAD.MOV R17, RZ, RZ, -R11 ;  /* 0x000000ffff117224 */ /* 0x020fe400078e0a0b */
[----:B------:R-:W-:-:S04]  /*0340*/  IMAD.HI.U32 R14, R15, R13, R14 ;  /* 0x0000000d0f0e7227 */ /* 0x000fc800078e000e */
[----:B------:R-:W-:Y:S02]  /*0350*/  IMAD R17, R17, R12, RZ ;  /* 0x0000000c11117224 */ /* 0x000fe400078e02ff */
[----:B------:R-:W-:-:S04]  /*0360*/  IMAD.HI.U32 R14, R14, R9, RZ ;  /* 0x000000090e0e7227 */ /* 0x000fc800078e00ff */
[----:B------:R-:W-:Y:S01]  /*0370*/  IMAD.HI.U32 R10, R11, R17, R10 ;  /* 0x000000110b0a7227 */ /* 0x000fe200078e000a */
[----:B------:R-:W-:-:S05]  /*0380*/  IADD3 R14, PT, PT, -R14, RZ, RZ ;  /* 0x000000ff0e0e7210 */ /* 0x000fca0007ffe1ff */
[----:B------:R-:W-:-:S04]  /*0390*/  IMAD.HI.U32 R10, R10, R19, RZ ;  /* 0x000000130a0a7227 */ /* 0x000fc800078e00ff */
[----:B------:R-:W-:Y:S02]  /*03a0*/  IMAD.MOV R10, RZ, RZ, -R10 ;  /* 0x000000ffff0a7224 */ /* 0x000fe400078e0a0a */
[----:B------:R-:W-:Y:S02]  /*03b0*/  IMAD R11, R0, R14, R9 ;  /* 0x0000000e000b7224 */ /* 0x000fe400078e0209 */
[----:B------:R-:W-:-:S03]  /*03c0*/  IMAD R13, R12, R10, R19 ;  /* 0x0000000a0c0d7224 */ /* 0x000fc600078e0213 */
[----:B------:R-:W-:Y:S02]  /*03d0*/  ISETP.GE.U32.AND P0, PT, R11, R0, PT ;  /* 0x000000000b00720c */ /* 0x000fe40003f06070 */
[----:B------:R-:W-:-:S11]  /*03e0*/  ISETP.GT.U32.AND P1, PT, R12, R13, PT ;  /* 0x0000000d0c00720c */ /* 0x000fd60003f24070 */
[-C--:B------:R-:W-:Y:S02]  /*03f0*/  @P0 IADD3 R11, PT, PT, R11, -R0.reuse, RZ ;  /* 0x800000000b0b0210 */ /* 0x080fe40007ffe0ff */
[----:B------:R-:W-:Y:S01]  /*0400*/  @!P1 IMAD.IADD R13, R13, 0x1, -R12 ;  /* 0x000000010d0d9824 */ /* 0x000fe200078e0a0c */
[----:B------:R-:W-:Y:S02]  /*0410*/  ISETP.NE.U32.AND P0, PT, R0, RZ, PT ;  /* 0x000000ff0000720c */ /* 0x000fe40003f05070 */
[----:B------:R-:W-:Y:S02]  /*0420*/  ISETP.GE.U32.AND P1, PT, R11, R0, PT ;  /* 0x000000000b00720c */ /* 0x000fe40003f26070 */
[----:B------:R-:W-:-:S11]  /*0430*/  ISETP.GT.U32.AND P2, PT, R12, R13, PT ;  /* 0x0000000d0c00720c */ /* 0x000fd60003f44070 */
[----:B------:R-:W-:Y:S02]  /*0440*/  @P1 IADD3 R11, PT, PT, R11, -R0, RZ ;  /* 0x800000000b0b1210 */ /* 0x000fe40007ffe0ff */
[----:B------:R-:W-:Y:S01]  /*0450*/  @!P2 IMAD.IADD R13, R13, 0x1, -R12 ;  /* 0x000000010d0da824 */ /* 0x000fe200078e0a0c */
[----:B------:R-:W-:Y:S02]  /*0460*/  ISETP.NE.AND P1, PT, R0, RZ, PT ;  /* 0x000000ff0000720c */ /* 0x000fe40003f25270 */
[C---:B------:R-:W-:Y:S02]  /*0470*/  SEL R11, R8.reuse, R11, !P0 ;  /* 0x0000000b080b7207 */ /* 0x040fe40004000000 */
[----:B------:R-:W-:-:S03]  /*0480*/  SEL R13, R8, R13, !P1 ;  /* 0x0000000d080d7207 */ /* 0x000fc60004800000 */
[----:B----4-:R-:W-:-:S04]  /*0490*/  IMAD.WIDE.U32 R10, R11, 0x4, R2 ;  /* 0x000000040b0a7825 */ /* 0x010fc800078e0002 */
[----:B------:R-:W-:Y:S01]  /*04a0*/  IMAD.WIDE.U32 R12, R13, 0x4, R2 ;  /* 0x000000040d0c7825 */ /* 0x000fe200078e0002 */
[----:B------:R-:W2:Y:S05]  /*04b0*/  LDG.E R8, desc[UR8][R10.64] ;  /* 0x000000080a087981 */ /* 0x000eaa000c1e1900 */
[----:B------:R-:W2:Y:S02]  /*04c0*/  LDG.E R13, desc[UR8][R12.64] ;  /* 0x000000080c0d7981 */ /* 0x000ea4000c1e1900 */
[----:B--2---:R-:W-:-:S05]  /*04d0*/  IMAD.IADD R15, R8, 0x1, R13 ;  /* 0x00000001080f7824 */ /* 0x004fca00078e020d */
[----:B------:R0:W-:Y:S01]  /*04e0*/  STG.E desc[UR8][R10.64], R15 ;  /* 0x0000000f0a007986 */ /* 0x0001e2000c101908 */
[----:B------:R-:W-:Y:S05]  /*04f0*/  BRA `(.L_x_2) ;  /* 0x0000000000ac7947 */ /* 0x000fea0003800000 */
.L_x_1:
[----:B---3--:R-:W-:Y:S01]  /*0500*/  IABS R10, R6 ;  /* 0x00000006000a7213 */ /* 0x008fe20000000000 */
[----:B------:R-:W1:Y:S01]  /*0510*/  I2F.U32.RP R11, R6 ;  /* 0x00000006000b7306 */ /* 0x000e620000209000 */
[----:B------:R-:W-:Y:S02]  /*0520*/  IABS R19, R8 ;  /* 0x0000000800137213 */ /* 0x000fe40000000000 */
[----:B------:R-:W-:-:S05]  /*0530*/  LOP3.LUT R8, RZ, R6, RZ, 0x33, !PT ;  /* 0x00000006ff087212 */ /* 0x000fca00078e33ff */
[----:B------:R-:W2:Y:S08]  /*0540*/  I2F.RP R16, R10 ;  /* 0x0000000a00107306 */ /* 0x000eb00000209400 */
[----:B-1----:R-:W1:Y:S08]  /*0550*/  MUFU.RCP R11, R11 ;  /* 0x0000000b000b7308 */ /* 0x002e700000001000 */
[----:B--2---:R-:W2:Y:S01]  /*0560*/  MUFU.RCP R16, R16 ;  /* 0x0000001000107308 */ /* 0x004ea20000001000 */
[----:B-1----:R-:W-:-:S07]  /*0570*/  VIADD R14, R11, 0xffffffe ;  /* 0x0ffffffe0b0e7836 */ /* 0x002fce0000000000 */
[----:B------:R1:W3:Y:S01]  /*0580*/  F2I.FTZ.U32.TRUNC.NTZ R15, R14 ;  /* 0x0000000e000f7305 */ /* 0x0002e2000021f000 */
[----:B--2---:R-:W-:-:S07]  /*0590*/  IADD3 R12, PT, PT, R16, 0xffffffe, RZ ;  /* 0x0ffffffe100c7810 */ /* 0x004fce0007ffe0ff */
[----:B------:R2:W5:Y:S01]  /*05a0*/  F2I.FTZ.U32.TRUNC.NTZ R13, R12 ;  /* 0x0000000c000d7305 */ /* 0x000562000021f000 */
[----:B-1----:R-:W-:Y:S02]  /*05b0*/  IMAD.MOV.U32 R14, RZ, RZ, RZ ;  /* 0x000000ffff0e7224 */ /* 0x002fe400078e00ff */
[----:B---3--:R-:W-:Y:S01]  /*05c0*/  IMAD.MOV R21, RZ, RZ, -R15 ;  /* 0x000000ffff157224 */ /* 0x008fe200078e0a0f */
[----:B--2---:R-:W-:-:S03]  /*05d0*/  MOV R12, RZ ;  /* 0x000000ff000c7202 */ /* 0x004fc60000000f00 */
[----:B------:R-:W-:Y:S01]  /*05e0*/  IMAD R11, R21, R6, RZ ;  /* 0x00000006150b7224 */ /* 0x000fe200078e02ff */
[----:B-----5:R-:W-:-:S03]  /*05f0*/  IADD3 R17, PT, PT, RZ, -R13, RZ ;  /* 0x8000000dff117210 */ /* 0x020fc60007ffe0ff */
[----:B------:R-:W-:-:S04]  /*0600*/  IMAD.HI.U32 R14, R15, R11, R14 ;  /* 0x0000000b0f0e7227 */ /* 0x000fc800078e000e */
[----:B------:R-:W-:Y:S02]  /*0610*/  IMAD R17, R17, R10, RZ ;  /* 0x0000000a11117224 */ /* 0x000fe400078e02ff */
[----:B------:R-:W-:-:S04]  /*0620*/  IMAD.HI.U32 R14, R14, R9, RZ ;  /* 0x000000090e0e7227 */ /* 0x000fc800078e00ff */
[----:B------:R-:W-:-:S04]  /*0630*/  IMAD.HI.U32 R12, R13, R17, R12 ;  /* 0x000000110d0c7227 */ /* 0x000fc800078e000c */
[----:B------:R-:W-:Y:S02]  /*0640*/  IMAD.MOV R14, RZ, RZ, -R14 ;  /* 0x000000ffff0e7224 */ /* 0x000fe400078e0a0e */
[----:B------:R-:W-:-:S04]  /*0650*/  IMAD.HI.U32 R12, R12, R19, RZ ;  /* 0x000000130c0c7227 */ /* 0x000fc800078e00ff */
[----:B------:R-:W-:Y:S01]  /*0660*/  IMAD R11, R6, R14, R9 ;  /* 0x0000000e060b7224 */ /* 0x000fe200078e0209 */
[----:B------:R-:W-:-:S04]  /*0670*/  IADD3 R13, PT, PT, -R12, RZ, RZ ;  /* 0x000000ff0c0d7210 */ /* 0x000fc80007ffe1ff */
[----:B------:R-:W-:Y:S01]  /*0680*/  ISETP.GE.U32.AND P0, PT, R11, R6, PT ;  /* 0x000000060b00720c */ /* 0x000fe20003f06070 */
[----:B------:R-:W-:-:S05]  /*0690*/  IMAD R13, R10, R13, R19 ;  /* 0x0000000d0a0d7224 */ /* 0x000fca00078e0213 */
[----:B------:R-:W-:-:S07]  /*06a0*/  ISETP.GT.U32.AND P1, PT, R10, R13, PT ;  /* 0x0000000d0a00720c */ /* 0x000fce0003f24070 */
[----:B------:R-:W-:Y:S01]  /*06b0*/  @P0 IMAD.IADD R11, R11, 0x1, -R6 ;  /* 0x000000010b0b0824 */ /* 0x000fe200078e0a06 */
[----:B------:R-:W-:-:S05]  /*06c0*/  ISETP.NE.U32.AND P0, PT, R6, RZ, PT ;  /* 0x000000ff0600720c */ /* 0x000fca0003f05070 */
[----:B------:R-:W-:Y:S02]  /*06d0*/  @!P1 IADD3 R13, PT, PT, R13, -R10, RZ ;  /* 0x8000000a0d0d9210 */ /* 0x000fe40007ffe0ff */
[----:B------:R-:W-:Y:S02]  /*06e0*/  ISETP.GE.U32.AND P1, PT, R11, R6, PT ;  /* 0x000000060b00720c */ /* 0x000fe40003f26070 */
[----:B------:R-:W-:-:S11]  /*06f0*/  ISETP.GT.U32.AND P2, PT, R10, R13, PT ;  /* 0x0000000d0a00720c */ /* 0x000fd60003f44070 */
[----:B------:R-:W-:Y:S01]  /*0700*/  @P1 IMAD.IADD R11, R11, 0x1, -R6 ;  /* 0x000000010b0b1824 */ /* 0x000fe200078e0a06 */
[----:B------:R-:W-:Y:S02]  /*0710*/  ISETP.NE.AND P1, PT, R6, RZ, PT ;  /* 0x000000ff0600720c */ /* 0x000fe40003f25270 */
[----:B------:R-:W-:Y:S02]  /*0720*/  @!P2 IADD3 R13, PT, PT, R13, -R10, RZ ;  /* 0x8000000a0d0da210 */ /* 0x000fe40007ffe0ff */
[C---:B------:R-:W-:Y:S02]  /*0730*/  SEL R11, R8.reuse, R11, !P0 ;  /* 0x0000000b080b7207 */ /* 0x040fe40004000000 */
[----:B------:R-:W-:-:S03]  /*0740*/  SEL R13, R8, R13, !P1 ;  /* 0x0000000d080d7207 */ /* 0x000fc60004800000 */
[----:B0-----:R-:W-:-:S04]  /*0750*/  IMAD.WIDE.U32 R10, R11, 0x4, R4 ;  /* 0x000000040b0a7825 */ /* 0x001fc800078e0004 */
[----:B------:R-:W-:Y:S01]  /*0760*/  IMAD.WIDE.U32 R12, R13, 0x4, R4 ;  /* 0x000000040d0c7825 */ /* 0x000fe200078e0004 */
[----:B------:R-:W2:Y:S05]  /*0770*/  LDG.E R8, desc[UR8][R10.64] ;  /* 0x000000080a087981 */ /* 0x000eaa000c1e1900 */
[----:B------:R-:W2:Y:S02]  /*0780*/  LDG.E R13, desc[UR8][R12.64] ;  /* 0x000000080c0d7981 */ /* 0x000ea4000c1e1900 */
[----:B--2---:R-:W-:-:S05]  /*0790*/  IADD3 R15, PT, PT, R8, R13, RZ ;  /* 0x0000000d080f7210 */ /* 0x004fca0007ffe0ff */
[----:B------:R1:W-:Y:S02]  /*07a0*/  STG.E desc[UR8][R10.64], R15 ;  /* 0x0000000f0a007986 */ /* 0x0003e4000c101908 */
.L_x_2:
[----:B------:R-:W-:Y:S05]  /*07b0*/  BSYNC.RECONVERGENT B0 ;  /* 0x0000000000007941 */ /* 0x000fea0003800200 */
.L_x_0:
[----:B------:R-:W-:Y:S04]  /*07c0*/  ATOMS.POPC.INC.32 RZ, [UR4] ;  /* 0x00000000ffff7f8c */ /* 0x000fe8000d800004 */
[----:B------:R-:W2:Y:S02]  /*07d0*/  LDS R8, [UR4] ;  /* 0x00000004ff087984 */ /* 0x000ea40008000800 */
[----:B--2---:R-:W-:-:S13]  /*07e0*/  ISETP.GE.U32.AND P0, PT, R8, UR7, PT ;  /* 0x0000000708007c0c */ /* 0x004fda000bf06070 */
[----:B------:R-:W-:Y:S05]  /*07f0*/  @!P0 BRA `(.L_x_3) ;  /* 0xfffffff800688947 */ /* 0x000fea000383ffff */
[----:B------:R-:W-:Y:S05]  /*0800*/  EXIT ;  /* 0x000000000000794d */ /* 0x000fea0003800000 */
.L_x_4:
[----:B------:R-:W-:-:S00]  /*0810*/  BRA `(.L_x_4) ;  /* 0xfffffffc00fc7947 */ /* 0x000fc0000383ffff */
[----:B------:R-:W-:-:S00]  /*0820*/  NOP ;  /* 0x0000000000007918 */ /* 0x000fc00000000000 */
        /* <DEDUP_REMOVED lines=13> */
.L_x_5:


//--------------------- .nv.shared._Z20kernCacheSegmentTestPiiS_ii --------------------------
	.section	.nv.shared._Z20kernCacheSegmentTestPiiS_ii,"aw",@nobits
	.sectionflags	@""
	.align	4
.nv.shared._Z20kernCacheSegmentTestPiiS_ii:
	.zero		1028


//--------------------- .nv.shared.reserved.0     --------------------------
	.section	.nv.shared.reserved.0,"aw",@nobits
	.weak		__nv_reservedSMEM_offset_0_alias
	.size		__nv_reservedSMEM_offset_0_alias, 0, 64
	.other		__nv_reservedSMEM_offset_0_alias,@"STO_CUDA_RESERVED_SHARED STV_DEFAULT"
__nv_reservedSMEM_offset_0_alias:
	.zero		0
	.zero		64


//--------------------- .nv.constant0._Z20kernCacheSegmentTestPiiS_ii --------------------------
	.section	.nv.constant0._Z20kernCacheSegmentTestPiiS_ii,"a",@progbits
	.sectionflags	@""
	.align	4
.nv.constant0._Z20kernCacheSegmentTestPiiS_ii:
	.zero		928


//--------------------- SYMBOLS --------------------------

	.type		.nv.reservedSmem.offset0,@object
	.size		.nv.reservedSmem.offset0,0x4
	.type		.nv.reservedSmem.cap,@object
	.size		.nv.reservedSmem.cap,0x4
